	.headerflags	@"EF_CUDA_TEXMODE_UNIFIED EF_CUDA_64BIT_ADDRESS EF_CUDA_ACCELERATORS EF_CUDA_SM90 EF_CUDA_VIRTUAL_SM(EF_CUDA_SM90)"
	.elftype	@"ET_EXEC"


//--------------------- .nv.info                  --------------------------
	.section	.nv.info,"",@"SHT_CUDA_INFO"
	.align	4


	//----- nvinfo : EIATTR_REGCOUNT
	.align		4
        /*0000*/ 	.byte	0x04, 0x2f
        /*0002*/ 	.short	(.L_3 - .L_2)
	.align		4
.L_2:
        /*0004*/ 	.word	index@(triton_poi_fused__native_batch_norm_legit_no_training_add_convolution_max_pool2d_with_indices_relu_14)
        /*0008*/ 	.word	0x0000001a


	//----- nvinfo : EIATTR_MIN_STACK_SIZE
	.align		4
.L_3:
        /*000c*/ 	.byte	0x04, 0x12
        /*000e*/ 	.short	(.L_5 - .L_4)
	.align		4
.L_4:
        /*0010*/ 	.word	index@(triton_poi_fused__native_batch_norm_legit_no_training_add_convolution_max_pool2d_with_indices_relu_14)
        /*0014*/ 	.word	0x00000000


	//----- nvinfo : EIATTR_FRAME_SIZE
	.align		4
.L_5:
        /*0018*/ 	.byte	0x04, 0x11
        /*001a*/ 	.short	(.L_7 - .L_6)
	.align		4
.L_6:
        /*001c*/ 	.word	index@(triton_poi_fused__native_batch_norm_legit_no_training_add_convolution_max_pool2d_with_indices_relu_14)
        /*0020*/ 	.word	0x00000000


	//----- nvinfo : EIATTR_MIN_STACK_SIZE
	.align		4
.L_7:
        /*0024*/ 	.byte	0x04, 0x12
        /*0026*/ 	.short	(.L_9 - .L_8)
	.align		4
.L_8:
        /*0028*/ 	.word	index@(triton_poi_fused__native_batch_norm_legit_no_training_add_convolution_max_pool2d_with_indices_relu_14)
        /*002c*/ 	.word	0x00000000
.L_9:


//--------------------- .nv.info.triton_poi_fused__native_batch_norm_legit_no_training_add_convolution_max_pool2d_with_indices_relu_14 --------------------------
	.section	.nv.info.triton_poi_fused__native_batch_norm_legit_no_training_add_convolution_max_pool2d_with_indices_relu_14,"",@"SHT_CUDA_INFO"
	.sectionflags	@""
	.align	4


	//----- nvinfo : EIATTR_CUDA_API_VERSION
	.align		4
        /*0000*/ 	.byte	0x04, 0x37
        /*0002*/ 	.short	(.L_11 - .L_10)
.L_10:
        /*0004*/ 	.word	0x0000007c


	//----- nvinfo : EIATTR_KPARAM_INFO
	.align		4
.L_11:
        /*0008*/ 	.byte	0x04, 0x17
        /*000a*/ 	.short	(.L_13 - .L_12)
.L_12:
        /*000c*/ 	.word	0x00000000
        /*0010*/ 	.short	0x0008
        /*0012*/ 	.short	0x0040
        /*0014*/ 	.byte	0x00, 0xf0, 0x11, 0x00


	//----- nvinfo : EIATTR_KPARAM_INFO
	.align		4
.L_13:
        /*0018*/ 	.byte	0x04, 0x17
        /*001a*/ 	.short	(.L_15 - .L_14)
.L_14:
        /*001c*/ 	.word	0x00000000
        /*0020*/ 	.short	0x0007
        /*0022*/ 	.short	0x0038
        /*0024*/ 	.byte	0x00, 0xf4, 0x21, 0x00


	//----- nvinfo : EIATTR_KPARAM_INFO
	.align		4
.L_15:
        /*0028*/ 	.byte	0x04, 0x17
        /*002a*/ 	.short	(.L_17 - .L_16)
.L_16:
        /*002c*/ 	.word	0x00000000
        /*0030*/ 	.short	0x0006
        /*0032*/ 	.short	0x0030
        /*0034*/ 	.byte	0x00, 0xf4, 0x21, 0x00


	//----- nvinfo : EIATTR_KPARAM_INFO
	.align		4
.L_17:
        /*0038*/ 	.byte	0x04, 0x17
        /*003a*/ 	.short	(.L_19 - .L_18)
.L_18:
        /*003c*/ 	.word	0x00000000
        /*0040*/ 	.short	0x0005
        /*0042*/ 	.short	0x0028
        /*0044*/ 	.byte	0x00, 0xf4, 0x21, 0x00


	//----- nvinfo : EIATTR_KPARAM_INFO
	.align		4
.L_19:
        /*0048*/ 	.byte	0x04, 0x17
        /*004a*/ 	.short	(.L_21 - .L_20)
.L_20:
        /*004c*/ 	.word	0x00000000
        /*0050*/ 	.short	0x0004
        /*0052*/ 	.short	0x0020
        /*0054*/ 	.byte	0x00, 0xf4, 0x21, 0x00


	//----- nvinfo : EIATTR_KPARAM_INFO
	.align		4
.L_21:
        /*0058*/ 	.byte	0x04, 0x17
        /*005a*/ 	.short	(.L_23 - .L_22)
.L_22:
        /*005c*/ 	.word	0x00000000
        /*0060*/ 	.short	0x0003
        /*0062*/ 	.short	0x0018
        /*0064*/ 	.byte	0x00, 0xf4, 0x21, 0x00


	//----- nvinfo : EIATTR_KPARAM_INFO
	.align		4
.L_23:
        /*0068*/ 	.byte	0x04, 0x17
        /*006a*/ 	.short	(.L_25 - .L_24)
.L_24:
        /*006c*/ 	.word	0x00000000
        /*0070*/ 	.short	0x0002
        /*0072*/ 	.short	0x0010
        /*0074*/ 	.byte	0x00, 0xf4, 0x21, 0x00


	//----- nvinfo : EIATTR_KPARAM_INFO
	.align		4
.L_25:
        /*0078*/ 	.byte	0x04, 0x17
        /*007a*/ 	.short	(.L_27 - .L_26)
.L_26:
        /*007c*/ 	.word	0x00000000
        /*0080*/ 	.short	0x0001
        /*0082*/ 	.short	0x0008
        /*0084*/ 	.byte	0x00, 0xf4, 0x21, 0x00


	//----- nvinfo : EIATTR_KPARAM_INFO
	.align		4
.L_27:
        /*0088*/ 	.byte	0x04, 0x17
        /*008a*/ 	.short	(.L_29 - .L_28)
.L_28:
        /*008c*/ 	.word	0x00000000
        /*0090*/ 	.short	0x0000
        /*0092*/ 	.short	0x0000
        /*0094*/ 	.byte	0x00, 0xf4, 0x21, 0x00


	//----- nvinfo : EIATTR_SPARSE_MMA_MASK
	.align		4
.L_29:
        /*0098*/ 	.byte	0x03, 0x50
        /*009a*/ 	.short	0x0000


	//----- nvinfo : EIATTR_MAXREG_COUNT
	.align		4
        /*009c*/ 	.byte	0x03, 0x1b
        /*009e*/ 	.short	0x00ff


	//----- nvinfo : EIATTR_EXIT_INSTR_OFFSETS
	.align		4
        /*00a0*/ 	.byte	0x04, 0x1c
        /*00a2*/ 	.short	(.L_31 - .L_30)


	//   ....[0]....
.L_30:
        /*00a4*/ 	.word	0x000004f0


	//----- nvinfo : EIATTR_REQNTID
	.align		4
.L_31:
        /*00a8*/ 	.byte	0x04, 0x10
        /*00aa*/ 	.short	(.L_33 - .L_32)
.L_32:
        /*00ac*/ 	.word	0x00000080
        /*00b0*/ 	.word	0x00000001
        /*00b4*/ 	.word	0x00000001


	//----- nvinfo : EIATTR_CBANK_PARAM_SIZE
	.align		4
.L_33:
        /*00b8*/ 	.byte	0x03, 0x19
        /*00ba*/ 	.short	0x0044


	//----- nvinfo : EIATTR_PARAM_CBANK
	.align		4
        /*00bc*/ 	.byte	0x04, 0x0a
        /*00be*/ 	.short	(.L_35 - .L_34)
	.align		4
.L_34:
        /*00c0*/ 	.word	index@(.nv.constant0.triton_poi_fused__native_batch_norm_legit_no_training_add_convolution_max_pool2d_with_indices_relu_14)
        /*00c4*/ 	.short	0x0210
        /*00c6*/ 	.short	0x0044


	//----- nvinfo : EIATTR_SW_WAR
	.align		4
.L_35:
        /*00c8*/ 	.byte	0x04, 0x36
        /*00ca*/ 	.short	(.L_37 - .L_36)
.L_36:
        /*00cc*/ 	.word	0x00000008
.L_37:


//--------------------- .nv.callgraph             --------------------------
	.section	.nv.callgraph,"",@"SHT_CUDA_CALLGRAPH"
	.align	4
	.sectionentsize	8
	.align		4
        /*0000*/ 	.word	0x00000000
	.align		4
        /*0004*/ 	.word	0xffffffff
	.align		4
        /*0008*/ 	.word	0x00000000
	.align		4
        /*000c*/ 	.word	0xfffffffe
	.align		4
        /*0010*/ 	.word	0x00000000
	.align		4
        /*0014*/ 	.word	0xfffffffd
	.align		4
        /*0018*/ 	.word	0x00000000
	.align		4
        /*001c*/ 	.word	0xfffffffc


//--------------------- .nv.constant4             --------------------------
	.section	.nv.constant4,"a",@progbits
	.align	8
	.align		8
.nv.constant4:
        /*0000*/ 	.dword	_$_str
	.align		8
        /*0008*/ 	.dword	_$_str_$_2


//--------------------- .text.triton_poi_fused__native_batch_norm_legit_no_training_add_convolution_max_pool2d_with_indices_relu_14 --------------------------
	.section	.text.triton_poi_fused__native_batch_norm_legit_no_training_add_convolution_max_pool2d_with_indices_relu_14,"ax",@progbits
	.align	128
        .global         triton_poi_fused__native_batch_norm_legit_no_training_add_convolution_max_pool2d_with_indices_relu_14
        .type           triton_poi_fused__native_batch_norm_legit_no_training_add_convolution_max_pool2d_with_indices_relu_14,@function
        .size           triton_poi_fused__native_batch_norm_legit_no_training_add_convolution_max_pool2d_with_indices_relu_14,(.L_x_1 - triton_poi_fused__native_batch_norm_legit_no_training_add_convolution_max_pool2d_with_indices_relu_14)
        .other          triton_poi_fused__native_batch_norm_legit_no_training_add_convolution_max_pool2d_with_indices_relu_14,@"STO_CUDA_ENTRY STV_DEFAULT"
triton_poi_fused__native_batch_norm_legit_no_training_add_convolution_max_pool2d_with_indices_relu_14:
.text.triton_poi_fused__native_batch_norm_legit_no_training_add_convolution_max_pool2d_with_indices_relu_14:
[----:B------:R-:W-:Y:S01]  /*0000*/  LDC R1, c[0x0][0x28] ;  /* 0x00000a00ff017b82 */ /* 0x000fe20000000800 */
[----:B------:R-:W1:Y:S07]  /*0010*/  S2R R0, SR_TID.X ;  /* 0x0000000000007919 */ /* 0x000e6e0000002100 */
[----:B------:R-:W2:Y:S01]  /*0020*/  LDC.64 R4, c[0x0][0x230] ;  /* 0x00008c00ff047b82 */ /* 0x000ea20000000a00 */
[----:B------:R-:W-:Y:S01]  /*0030*/  ULDC.64 UR4, c[0x0][0x208] ;  /* 0x0000820000047ab9 */ /* 0x000fe20000000a00 */
[----:B------:R-:W3:Y:S06]  /*0040*/  S2R R3, SR_CTAID.X ;  /* 0x0000000000037919 */ /* 0x000eec0000002500 */
[----:B------:R-:W4:Y:S01]  /*0050*/  LDC.64 R14, c[0x0][0x218] ;  /* 0x00008600ff0e7b82 */ /* 0x000f220000000a00 */
[----:B-1----:R-:W-:-:S02]  /*0060*/  LOP3.LUT R0, R0, 0x7f, RZ, 0xc0, !PT ;  /* 0x0000007f00007812 */ /* 0x002fc400078ec0ff */
[----:B---3--:R-:W-:-:S03]  /*0070*/  SHF.R.S32.HI R2, RZ, 0x18, R3 ;  /* 0x00000018ff027819 */ /* 0x008fc60000011403 */
[----:B------:R-:W-:Y:S01]  /*0080*/  IMAD R0, R3, 0x80, R0 ;  /* 0x0000008003007824 */ /* 0x000fe200078e0200 */
[----:B------:R-:W-:-:S04]  /*0090*/  SGXT R3, R2, 0x1 ;  /* 0x000000010203781a */ /* 0x000fc80000000200 */
[----:B------:R-:W-:Y:S02]  /*00a0*/  SHF.R.S32.HI R7, RZ, 0x1f, R0 ;  /* 0x0000001fff077819 */ /* 0x000fe40000011400 */
[-C--:B------:R-:W-:Y:S02]  /*00b0*/  LEA.HI R3, R3, R0.reuse, RZ, 0x8 ;  /* 0x0000000003037211 */ /* 0x080fe400078f40ff */
[----:B------:R-:W-:Y:S02]  /*00c0*/  LEA.HI R7, R7, R0, RZ, 0x4 ;  /* 0x0000000007077211 */ /* 0x000fe400078f20ff */
[----:B------:R-:W-:Y:S02]  /*00d0*/  SHF.R.S32.HI R11, RZ, 0x8, R3 ;  /* 0x00000008ff0b7819 */ /* 0x000fe40000011403 */
[----:B------:R-:W-:Y:S02]  /*00e0*/  LOP3.LUT R9, R7, 0x7ffffff0, RZ, 0xc0, !PT ;  /* 0x7ffffff007097812 */ /* 0x000fe400078ec0ff */
[----:B------:R-:W-:-:S02]  /*00f0*/  LEA.HI R2, R11, R11, RZ, 0x2 ;  /* 0x0000000b0b027211 */ /* 0x000fc400078f10ff */
[----:B------:R-:W-:Y:S02]  /*0100*/  SHF.L.U32 R7, R7, 0x2, RZ ;  /* 0x0000000207077819 */ /* 0x000fe400000006ff */
[----:B------:R-:W-:Y:S02]  /*0110*/  LOP3.LUT R6, R2, 0xfffffffc, RZ, 0xc0, !PT ;  /* 0xfffffffc02067812 */ /* 0x000fe400078ec0ff */
[----:B------:R-:W1:Y:S03]  /*0120*/  LDC.64 R2, c[0x0][0x220] ;  /* 0x00008800ff027b82 */ /* 0x000e660000000a00 */
[----:B------:R-:W-:-:S04]  /*0130*/  IMAD.IADD R11, R11, 0x1, -R6 ;  /* 0x000000010b0b7824 */ /* 0x000fc800078e0a06 */
[----:B--2---:R-:W-:-:S05]  /*0140*/  IMAD.WIDE R4, R11, 0x4, R4 ;  /* 0x000000040b047825 */ /* 0x004fca00078e0204 */
[----:B------:R2:W3:Y:S01]  /*0150*/  LDG.E.EL R12, desc[UR4][R4.64] ;  /* 0x00000004040c7981 */ /* 0x0004e2000c2e1900 */
[----:B------:R-:W-:Y:S01]  /*0160*/  LOP3.LUT R6, R7, 0xffffffc0, RZ, 0xc0, !PT ;  /* 0xffffffc007067812 */ /* 0x000fe200078ec0ff */
[----:B------:R-:W-:-:S04]  /*0170*/  IMAD.IADD R9, R0, 0x1, -R9 ;  /* 0x0000000100097824 */ /* 0x000fc800078e0a09 */
[----:B------:R-:W-:Y:S02]  /*0180*/  IMAD R7, R9, 0x2, R6 ;  /* 0x0000000209077824 */ /* 0x000fe400078e0206 */
[----:B------:R-:W5:Y:S03]  /*0190*/  LDC.64 R8, c[0x0][0x210] ;  /* 0x00008400ff087b82 */ /* 0x000f660000000a00 */
[----:B------:R-:W-:Y:S01]  /*01a0*/  IADD3 R21, R7, 0x20, RZ ;  /* 0x0000002007157810 */ /* 0x000fe20007ffe0ff */
[----:B-1----:R-:W-:-:S04]  /*01b0*/  IMAD.WIDE R18, R7, 0x4, R2 ;  /* 0x0000000407127825 */ /* 0x002fc800078e0202 */
[----:B--2---:R-:W1:Y:S01]  /*01c0*/  LDC.64 R4, c[0x0][0x238] ;  /* 0x00008e00ff047b82 */ /* 0x004e620000000a00 */
[----:B------:R-:W2:Y:S01]  /*01d0*/  LDG.E.EL R10, desc[UR4][R18.64] ;  /* 0x00000004120a7981 */ /* 0x000ea2000c2e1900 */
[----:B------:R-:W-:-:S03]  /*01e0*/  IMAD.WIDE R20, R21, 0x4, R2 ;  /* 0x0000000415147825 */ /* 0x000fc600078e0202 */
[----:B------:R4:W2:Y:S01]  /*01f0*/  LDG.E.EL R13, desc[UR4][R18.64+0x4] ;  /* 0x00000404120d7981 */ /* 0x0008a2000c2e1900 */
[----:B------:R-:W-:Y:S02]  /*0200*/  VIADD R23, R7, 0x21 ;  /* 0x0000002107177836 */ /* 0x000fe40000000000 */
[----:B------:R-:W1:Y:S01]  /*0210*/  LDC.64 R6, c[0x0][0x228] ;  /* 0x00008a00ff067b82 */ /* 0x000e620000000a00 */
[----:B------:R-:W2:Y:S01]  /*0220*/  LDG.E.EL R16, desc[UR4][R20.64] ;  /* 0x0000000414107981 */ /* 0x000ea2000c2e1900 */
[----:B------:R-:W-:-:S05]  /*0230*/  IMAD.WIDE R22, R23, 0x4, R2 ;  /* 0x0000000417167825 */ /* 0x000fca00078e0202 */
[----:B------:R-:W2:Y:S01]  /*0240*/  LDG.E.EL R17, desc[UR4][R22.64] ;  /* 0x0000000416117981 */ /* 0x000ea2000c2e1900 */
[----:B------:R-:W1:Y:S01]  /*0250*/  LDC.64 R2, c[0x0][0x240] ;  /* 0x00009000ff027b82 */ /* 0x000e620000000a00 */
[----:B----4-:R-:W-:-:S04]  /*0260*/  IMAD.WIDE R18, R11, 0x4, R14 ;  /* 0x000000040b127825 */ /* 0x010fc800078e020e */
[----:B-----5:R-:W-:Y:S01]  /*0270*/  IMAD.WIDE R8, R0, 0x4, R8 ;  /* 0x0000000400087825 */ /* 0x020fe200078e0208 */
[----:B------:R-:W4:Y:S04]  /*0280*/  LDG.E.EL R15, desc[UR4][R18.64] ;  /* 0x00000004120f7981 */ /* 0x000f28000c2e1900 */
[----:B------:R-:W4:Y:S01]  /*0290*/  LDG.E R14, desc[UR4][R8.64] ;  /* 0x00000004080e7981 */ /* 0x000f22000c1e1900 */
[----:B01----:R-:W-:-:S04]  /*02a0*/  IMAD.WIDE R6, R11, 0x4, R6 ;  /* 0x000000040b067825 */ /* 0x003fc800078e0206 */
[C---:B------:R-:W-:Y:S02]  /*02b0*/  IMAD.WIDE R4, R11.reuse, 0x4, R4 ;  /* 0x000000040b047825 */ /* 0x040fe400078e0204 */
[----:B------:R-:W5:Y:S02]  /*02c0*/  LDG.E.EL R6, desc[UR4][R6.64] ;  /* 0x0000000406067981 */ /* 0x000f64000c2e1900 */
[----:B------:R-:W-:Y:S02]  /*02d0*/  IMAD.WIDE R2, R11, 0x4, R2 ;  /* 0x000000040b027825 */ /* 0x000fe400078e0202 */
[----:B------:R0:W5:Y:S04]  /*02e0*/  LDG.E.EL R4, desc[UR4][R4.64] ;  /* 0x0000000404047981 */ /* 0x000168000c2e1900 */
[----:B------:R1:W5:Y:S01]  /*02f0*/  LDG.E.EL R11, desc[UR4][R2.64] ;  /* 0x00000004020b7981 */ /* 0x000362000c2e1900 */
[----:B0-----:R-:W-:Y:S01]  /*0300*/  HFMA2.MMA R5, -RZ, RZ, 1.625, 0 ;  /* 0x3e800000ff057435 */ /* 0x001fe200000001ff */
[----:B-1----:R-:W0:Y:S02]  /*0310*/  LDC.64 R2, c[0x0][0x248] ;  /* 0x00009200ff027b82 */ /* 0x002e240000000a00 */
[----:B0-----:R-:W-:-:S04]  /*0320*/  IMAD.WIDE R2, R0, 0x4, R2 ;  /* 0x0000000400027825 */ /* 0x001fc800078e0202 */
[----:B---3--:R-:W-:-:S04]  /*0330*/  FADD R12, R12, 9.9999997473787516356e-06 ;  /* 0x3727c5ac0c0c7421 */ /* 0x008fc80000000000 */
[----:B------:R-:W0:Y:S02]  /*0340*/  MUFU.SQRT R20, R12 ;  /* 0x0000000c00147308 */ /* 0x000e240000002000 */
[C---:B0-----:R-:W-:Y:S02]  /*0350*/  FSETP.GT.AND P1, PT, R20.reuse, 8.50705917302346158658e+37, PT ;  /* 0x7e8000001400780b */ /* 0x041fe40003f24000 */
[C---:B--2---:R-:W-:Y:S02]  /*0360*/  FSETP.GT.AND P3, PT, R13.reuse, R10, PT ;  /* 0x0000000a0d00720b */ /* 0x044fe40003f64000 */
[----:B------:R-:W-:Y:S02]  /*0370*/  FSETP.GEU.AND P0, PT, R20, 1.175494350822287508e-38, PT ;  /* 0x008000001400780b */ /* 0x000fe40003f0e000 */
[----:B------:R-:W-:Y:S02]  /*0380*/  FSETP.NAN.AND P2, PT, R16, R16, PT ;  /* 0x000000101000720b */ /* 0x000fe40003f48000 */
[----:B------:R-:W-:-:S02]  /*0390*/  FSETP.NAN.AND P4, PT, R13, R13, PT ;  /* 0x0000000d0d00720b */ /* 0x000fc40003f88000 */
[----:B------:R-:W-:-:S03]  /*03a0*/  FSEL R5, R5, 1, P1 ;  /* 0x3f80000005057808 */ /* 0x000fc60000800000 */
[----:B------:R-:W-:Y:S02]  /*03b0*/  @P1 FMUL R20, R20, 0.25 ;  /* 0x3e80000014141820 */ /* 0x000fe40000400000 */
[----:B------:R-:W-:Y:S02]  /*03c0*/  @!P3 FSEL R13, R13, R10, P4 ;  /* 0x0000000a0d0db208 */ /* 0x000fe40002000000 */
[----:B------:R-:W-:Y:S01]  /*03d0*/  FSETP.NAN.AND P3, PT, R17, R17, PT ;  /* 0x000000111100720b */ /* 0x000fe20003f68000 */
[----:B------:R-:W-:Y:S01]  /*03e0*/  @!P0 FMUL R20, R20, 16777216 ;  /* 0x4b80000014148820 */ /* 0x000fe20000400000 */
[----:B------:R-:W-:Y:S01]  /*03f0*/  FSETP.GEU.AND P4, PT, R13, R16, PT ;  /* 0x000000100d00720b */ /* 0x000fe20003f8e000 */
[----:B------:R-:W-:-:S03]  /*0400*/  @!P0 FMUL R5, R5, 16777216 ;  /* 0x4b80000005058820 */ /* 0x000fc60000400000 */
[----:B------:R-:W-:Y:S01]  /*0410*/  @!P2 FSEL R16, R16, R13, !P4 ;  /* 0x0000000d1010a208 */ /* 0x000fe20006000000 */
[----:B------:R-:W0:Y:S01]  /*0420*/  MUFU.RCP R20, R20 ;  /* 0x0000001400147308 */ /* 0x000e220000001000 */
[----:B----4-:R-:W-:Y:S02]  /*0430*/  FADD R14, R14, R15 ;  /* 0x0000000f0e0e7221 */ /* 0x010fe40000000000 */
[----:B------:R-:W-:-:S04]  /*0440*/  FSETP.GEU.AND P2, PT, R16, R17, PT ;  /* 0x000000111000720b */ /* 0x000fc80003f4e000 */
[----:B------:R-:W-:-:S05]  /*0450*/  @!P3 FSEL R17, R17, R16, !P2 ;  /* 0x000000101111b208 */ /* 0x000fca0005000000 */
[----:B------:R-:W-:Y:S01]  /*0460*/  FADD R17, R14, R17 ;  /* 0x000000110e117221 */ /* 0x000fe20000000000 */
[----:B0-----:R-:W-:-:S03]  /*0470*/  FMUL R5, R20, R5 ;  /* 0x0000000514057220 */ /* 0x001fc60000400000 */
[----:B-----5:R-:W-:Y:S01]  /*0480*/  FADD R6, -R6, R17 ;  /* 0x0000001106067221 */ /* 0x020fe20000000100 */
[----:B------:R-:W-:Y:S03]  /*0490*/  STG.E desc[UR4][R8.64], R17 ;  /* 0x0000001108007986 */ /* 0x000fe6000c101904 */
[----:B------:R-:W-:-:S04]  /*04a0*/  FMUL R5, R6, R5 ;  /* 0x0000000506057220 */ /* 0x000fc80000400000 */
[----:B------:R-:W-:-:S05]  /*04b0*/  FFMA R4, R4, R5, R11 ;  /* 0x0000000504047223 */ /* 0x000fca000000000b */
[----:B------:R-:W-:-:S04]  /*04c0*/  FSETP.GEU.AND P0, PT, R4, RZ, PT ;  /* 0x000000ff0400720b */ /* 0x000fc80003f0e000 */
[----:B------:R-:W-:-:S05]  /*04d0*/  FSEL R5, R4, RZ, P0 ;  /* 0x000000ff04057208 */ /* 0x000fca0000000000 */
[----:B------:R-:W-:Y:S01]  /*04e0*/  STG.E desc[UR4][R2.64], R5 ;  /* 0x0000000502007986 */ /* 0x000fe2000c101904 */
[----:B------:R-:W-:Y:S05]  /*04f0*/  EXIT ;  /* 0x000000000000794d */ /* 0x000fea0003800000 */
.L_x_0:
[----:B------:R-:W-:-:S00]  /*0500*/  BRA `(.L_x_0) ;  /* 0xfffffffc00fc7947 */ /* 0x000fc0000383ffff */
[----:B------:R-:W-:-:S00]  /*0510*/  NOP ;  /* 0x0000000000007918 */ /* 0x000fc00000000000 */
        /* <DEDUP_REMOVED lines=14> */
.L_x_1:


//--------------------- .nv.global.init           --------------------------
	.section	.nv.global.init,"aw",@progbits
.nv.global.init:
	.type		_$_str,@object
	.size		_$_str,(_$_str_$_2 - _$_str)
_$_str:
        /*0000*/ 	.byte	0x5f, 0x5f, 0x43, 0x55, 0x44, 0x41, 0x5f, 0x46, 0x54, 0x5a, 0x00
	.type		_$_str_$_2,@object
	.size		_$_str_$_2,(.L_1 - _$_str_$_2)
_$_str_$_2:
        /*000b*/ 	.byte	0x5f, 0x5f, 0x43, 0x55, 0x44, 0x41, 0x5f, 0x50, 0x52, 0x45, 0x43, 0x5f, 0x53, 0x51, 0x52, 0x54
        /*001b*/ 	.byte	0x00
.L_1:


//--------------------- .nv.constant0.triton_poi_fused__native_batch_norm_legit_no_training_add_convolution_max_pool2d_with_indices_relu_14 --------------------------
	.section	.nv.constant0.triton_poi_fused__native_batch_norm_legit_no_training_add_convolution_max_pool2d_with_indices_relu_14,"a",@progbits
	.sectionflags	@""
	.align	4
.nv.constant0.triton_poi_fused__native_batch_norm_legit_no_training_add_convolution_max_pool2d_with_indices_relu_14:
	.zero		596
